//
// Generated by NVIDIA NVVM Compiler
//
// Compiler Build ID: CL-36424714
// Cuda compilation tools, release 13.0, V13.0.88
// Based on NVVM 20.0.0
//

.version 9.0
.target sm_100
.address_size 64

	// .globl	_Z6kernelPfPdPil

.visible .entry _Z6kernelPfPdPil(
	.param .u64 .ptr .align 1 _Z6kernelPfPdPil_param_0,
	.param .u64 .ptr .align 1 _Z6kernelPfPdPil_param_1,
	.param .u64 .ptr .align 1 _Z6kernelPfPdPil_param_2,
	.param .u64 _Z6kernelPfPdPil_param_3
)
{
	.reg .pred 	%p<6>;
	.reg .b32 	%r<10>;
	.reg .b32 	%f<20>;
	.reg .b64 	%rd<21>;
	.reg .b64 	%fd<20>;

	ld.param.u64 	%rd7, [_Z6kernelPfPdPil_param_0];
	ld.param.u64 	%rd8, [_Z6kernelPfPdPil_param_1];
	ld.param.u64 	%rd9, [_Z6kernelPfPdPil_param_2];
	ld.param.u64 	%rd10, [_Z6kernelPfPdPil_param_3];
	setp.lt.s64 	%p1, %rd10, 1;
	mov.b32 	%r9, 0;
	mov.f64 	%fd19, 0d0000000000000000;
	mov.f32 	%f19, 0f00000000;
	@%p1 bra 	$L__BB0_6;
	and.b64  	%rd20, %rd10, 3;
	setp.lt.u64 	%p2, %rd10, 4;
	mov.f32 	%f19, 0f00000000;
	mov.f64 	%fd19, 0d0000000000000000;
	@%p2 bra 	$L__BB0_4;
	and.b64  	%rd19, %rd10, 9223372036854775804;
	mov.f32 	%f19, 0f00000000;
	mov.f64 	%fd19, 0d0000000000000000;
$L__BB0_3:
	add.f32 	%f12, %f19, 0f3F9DF3B6;
	add.f64 	%fd12, %fd19, 0d3FF3BE76C8B43958;
	add.f32 	%f13, %f12, 0f3F9DF3B6;
	add.f64 	%fd13, %fd12, 0d3FF3BE76C8B43958;
	add.f32 	%f14, %f13, 0f3F9DF3B6;
	add.f64 	%fd14, %fd13, 0d3FF3BE76C8B43958;
	add.f32 	%f19, %f14, 0f3F9DF3B6;
	add.f64 	%fd19, %fd14, 0d3FF3BE76C8B43958;
	add.s64 	%rd19, %rd19, -4;
	setp.ne.s64 	%p3, %rd19, 0;
	@%p3 bra 	$L__BB0_3;
$L__BB0_4:
	cvt.u32.u64 	%r4, %rd10;
	shl.b32 	%r9, %r4, 1;
	setp.eq.s64 	%p4, %rd20, 0;
	@%p4 bra 	$L__BB0_6;
$L__BB0_5:
	.pragma "nounroll";
	add.f32 	%f19, %f19, 0f3F9DF3B6;
	add.f64 	%fd19, %fd19, 0d3FF3BE76C8B43958;
	add.s64 	%rd20, %rd20, -1;
	setp.ne.s64 	%p5, %rd20, 0;
	@%p5 bra 	$L__BB0_5;
$L__BB0_6:
	cvta.to.global.u64 	%rd11, %rd7;
	cvta.to.global.u64 	%rd12, %rd8;
	cvta.to.global.u64 	%rd13, %rd9;
	mov.u32 	%r5, %tid.x;
	mov.u32 	%r6, %ntid.x;
	mov.u32 	%r7, %ctaid.x;
	mad.lo.s32 	%r8, %r7, %r6, %r5;
	mul.wide.s32 	%rd14, %r8, 4;
	add.s64 	%rd15, %rd11, %rd14;
	st.global.f32 	[%rd15], %f19;
	mul.wide.s32 	%rd16, %r8, 8;
	add.s64 	%rd17, %rd12, %rd16;
	st.global.f64 	[%rd17], %fd19;
	add.s64 	%rd18, %rd13, %rd14;
	st.global.u32 	[%rd18], %r9;
	ret;

}


// ===== COMPILED SASS (sm_100) =====

	.target	sm_100

	.elftype	@"ET_EXEC"


//--------------------- .note.nv.tkinfo           --------------------------
	.section	.note.nv.tkinfo,"",@"SHT_NOTE"
	.sectionflags	@"SHF_NOTE_NV_TKINFO"
	.tkinfo
        /*0018*/ 	.word	0x00000002
        /*0030*/ 	.string	""
        /*0030*/ 	.string	"ptxas"
        /*0030*/ 	.string	"Cuda compilation tools, release 13.0, V13.0.88"
        /*0030*/ 	.string	"Build cuda_13.0.r13.0/compiler.36424714_0"
        /*0030*/ 	.string	"-arch sm_100 -m 64 "



//--------------------- .note.nv.cuinfo           --------------------------
	.section	.note.nv.cuinfo,"",@"SHT_NOTE"
	.sectionflags	@"SHF_NOTE_NV_CUINFO"
        /*0018*/ 	.short	0x0002
        /*001a*/ 	.short	0x0064
        /*001c*/ 	.short	0x0082
	.zero		2


//--------------------- .nv.info                  --------------------------
	.section	.nv.info,"",@"SHT_CUDA_INFO"
	.align	4


	//----- nvinfo : EIATTR_REGCOUNT
	.align		4
        /*0000*/ 	.byte	0x04, 0x2f
        /*0002*/ 	.short	(.L_1 - .L_0)
	.align		4
.L_0:
        /*0004*/ 	.word	index@(_Z6kernelPfPdPil)
        /*0008*/ 	.word	0x00000010


	//----- nvinfo : EIATTR_FRAME_SIZE
	.align		4
.L_1:
        /*000c*/ 	.byte	0x04, 0x11
        /*000e*/ 	.short	(.L_3 - .L_2)
	.align		4
.L_2:
        /*0010*/ 	.word	index@(_Z6kernelPfPdPil)
        /*0014*/ 	.word	0x00000000


	//----- nvinfo : EIATTR_MIN_STACK_SIZE
	.align		4
.L_3:
        /*0018*/ 	.byte	0x04, 0x12
        /*001a*/ 	.short	(.L_5 - .L_4)
	.align		4
.L_4:
        /*001c*/ 	.word	index@(_Z6kernelPfPdPil)
        /*0020*/ 	.word	0x00000000
.L_5:


//--------------------- .nv.compat                --------------------------
	.section	.nv.compat,"",@"SHT_CUDA_COMPAT_INFO"
	.align	4
        /*0000*/ 	.byte	0x02, 0x09, 0x00, 0x00, 0x02, 0x02, 0x01, 0x00, 0x02, 0x05, 0x05, 0x00, 0x03, 0x07, 0x01, 0x01
        /*0010*/ 	.byte	0x02, 0x03, 0x00, 0x00, 0x02, 0x06, 0x01, 0x00, 0x04, 0x0b, 0x08, 0x00, 0x01, 0x00, 0x00, 0x00
        /*0020*/ 	.byte	0x00, 0x00, 0x00, 0x00


//--------------------- .nv.info._Z6kernelPfPdPil --------------------------
	.section	.nv.info._Z6kernelPfPdPil,"",@"SHT_CUDA_INFO"
	.sectionflags	@""
	.align	4


	//----- nvinfo : EIATTR_CUDA_API_VERSION
	.align		4
        /*0000*/ 	.byte	0x04, 0x37
        /*0002*/ 	.short	(.L_7 - .L_6)
.L_6:
        /*0004*/ 	.word	0x00000082


	//----- nvinfo : EIATTR_KPARAM_INFO
	.align		4
.L_7:
        /*0008*/ 	.byte	0x04, 0x17
        /*000a*/ 	.short	(.L_9 - .L_8)
.L_8:
        /*000c*/ 	.word	0x00000000
        /*0010*/ 	.short	0x0003
        /*0012*/ 	.short	0x0018
        /*0014*/ 	.byte	0x00, 0xf0, 0x21, 0x00


	//----- nvinfo : EIATTR_KPARAM_INFO
	.align		4
.L_9:
        /*0018*/ 	.byte	0x04, 0x17
        /*001a*/ 	.short	(.L_11 - .L_10)
.L_10:
        /*001c*/ 	.word	0x00000000
        /*0020*/ 	.short	0x0002
        /*0022*/ 	.short	0x0010
        /*0024*/ 	.byte	0x00, 0xf5, 0x21, 0x00


	//----- nvinfo : EIATTR_KPARAM_INFO
	.align		4
.L_11:
        /*0028*/ 	.byte	0x04, 0x17
        /*002a*/ 	.short	(.L_13 - .L_12)
.L_12:
        /*002c*/ 	.word	0x00000000
        /*0030*/ 	.short	0x0001
        /*0032*/ 	.short	0x0008
        /*0034*/ 	.byte	0x00, 0xf5, 0x21, 0x00


	//----- nvinfo : EIATTR_KPARAM_INFO
	.align		4
.L_13:
        /*0038*/ 	.byte	0x04, 0x17
        /*003a*/ 	.short	(.L_15 - .L_14)
.L_14:
        /*003c*/ 	.word	0x00000000
        /*0040*/ 	.short	0x0000
        /*0042*/ 	.short	0x0000
        /*0044*/ 	.byte	0x00, 0xf5, 0x21, 0x00


	//----- nvinfo : EIATTR_SPARSE_MMA_MASK
	.align		4
.L_15:
        /*0048*/ 	.byte	0x03, 0x50
        /*004a*/ 	.short	0x0000


	//----- nvinfo : EIATTR_MAXREG_COUNT
	.align		4
        /*004c*/ 	.byte	0x03, 0x1b
        /*004e*/ 	.short	0x00ff


	//----- nvinfo : EIATTR_MERCURY_ISA_VERSION
	.align		4
        /*0050*/ 	.byte	0x03, 0x5f
        /*0052*/ 	.short	0x0101


	//----- nvinfo : EIATTR_VRC_CTA_INIT_COUNT
	.align		4
        /*0054*/ 	.byte	0x02, 0x4a
	.zero		1
	.zero		1


	//----- nvinfo : EIATTR_EXIT_INSTR_OFFSETS
	.align		4
        /*0058*/ 	.byte	0x04, 0x1c
        /*005a*/ 	.short	(.L_17 - .L_16)


	//   ....[0]....
.L_16:
        /*005c*/ 	.word	0x00000880


	//----- nvinfo : EIATTR_CBANK_PARAM_SIZE
	.align		4
.L_17:
        /*0060*/ 	.byte	0x03, 0x19
        /*0062*/ 	.short	0x0020


	//----- nvinfo : EIATTR_PARAM_CBANK
	.align		4
        /*0064*/ 	.byte	0x04, 0x0a
        /*0066*/ 	.short	(.L_19 - .L_18)
	.align		4
.L_18:
        /*0068*/ 	.word	index@(.nv.constant0._Z6kernelPfPdPil)
        /*006c*/ 	.short	0x0380
        /*006e*/ 	.short	0x0020


	//----- nvinfo : EIATTR_SW_WAR
	.align		4
.L_19:
        /*0070*/ 	.byte	0x04, 0x36
        /*0072*/ 	.short	(.L_21 - .L_20)
.L_20:
        /*0074*/ 	.word	0x00000008
.L_21:


//--------------------- .nv.callgraph             --------------------------
	.section	.nv.callgraph,"",@"SHT_CUDA_CALLGRAPH"
	.align	4
	.sectionentsize	8
	.align		4
        /*0000*/ 	.word	0x00000000
	.align		4
        /*0004*/ 	.word	0xffffffff
	.align		4
        /*0008*/ 	.word	0x00000000
	.align		4
        /*000c*/ 	.word	0xfffffffe
	.align		4
        /*0010*/ 	.word	0x00000000
	.align		4
        /*0014*/ 	.word	0xfffffffd
	.align		4
        /*0018*/ 	.word	0x00000000
	.align		4
        /*001c*/ 	.word	0xfffffffc


//--------------------- .text._Z6kernelPfPdPil    --------------------------
	.section	.text._Z6kernelPfPdPil,"ax",@progbits
	.align	128
        .global         _Z6kernelPfPdPil
        .type           _Z6kernelPfPdPil,@function
        .size           _Z6kernelPfPdPil,(.L_x_8 - _Z6kernelPfPdPil)
        .other          _Z6kernelPfPdPil,@"STO_CUDA_ENTRY STV_DEFAULT"
_Z6kernelPfPdPil:
.text._Z6kernelPfPdPil:
[----:B------:R-:W-:Y:S01]  /*0000*/  LDC R1, c[0x0][0x37c] ;  /* 0x0000df00ff017b82 */ /* 0x000fe20000000800 */
[----:B------:R-:W0:Y:S01]  /*0010*/  LDCU.64 UR6, c[0x0][0x398] ;  /* 0x00007300ff0677ac */ /* 0x000e220008000a00 */
[----:B------:R-:W-:Y:S01]  /*0020*/  HFMA2 R11, -RZ, RZ, 0, 0 ;  /* 0x00000000ff0b7431 */ /* 0x000fe200000001ff */
[----:B------:R-:W-:Y:S02]  /*0030*/  MOV R0, RZ ;  /* 0x000000ff00007202 */ /* 0x000fe40000000f00 */
[----:B------:R-:W-:Y:S01]  /*0040*/  CS2R R2, SRZ ;  /* 0x0000000000027805 */ /* 0x000fe2000001ff00 */
[----:B------:R-:W1:Y:S01]  /*0050*/  LDCU.64 UR8, c[0x0][0x358] ;  /* 0x00006b00ff0877ac */ /* 0x000e620008000a00 */
[----:B0-----:R-:W-:-:S04]  /*0060*/  UISETP.GE.U32.AND UP0, UPT, UR6, 0x1, UPT ;  /* 0x000000010600788c */ /* 0x001fc8000bf06070 */
[----:B------:R-:W-:-:S09]  /*0070*/  UISETP.GE.AND.EX UP0, UPT, UR7, URZ, UPT, UP0 ;  /* 0x000000ff0700728c */ /* 0x000fd2000bf06300 */
[----:B-1----:R-:W-:Y:S05]  /*0080*/  BRA.U !UP0, `(.L_x_0) ;  /* 0x0000000508c87547 */ /* 0x002fea000b800000 */
[----:B------:R-:W-:Y:S01]  /*0090*/  UISETP.GE.U32.AND UP0, UPT, UR6, 0x4, UPT ;  /* 0x000000040600788c */ /* 0x000fe2000bf06070 */
[----:B------:R-:W-:Y:S02]  /*00a0*/  MOV R0, RZ ;  /* 0x000000ff00007202 */ /* 0x000fe40000000f00 */
[----:B------:R-:W-:Y:S01]  /*00b0*/  CS2R R2, SRZ ;  /* 0x0000000000027805 */ /* 0x000fe2000001ff00 */
[----:B------:R-:W-:Y:S02]  /*00c0*/  ULOP3.LUT UR11, UR6, 0x3, URZ, 0xc0, !UPT ;  /* 0x00000003060b7892 */ /* 0x000fe4000f8ec0ff */
[----:B------:R-:W-:Y:S01]  /*00d0*/  UISETP.GE.U32.AND.EX UP0, UPT, UR7, URZ, UPT, UP0 ;  /* 0x000000ff0700728c */ /* 0x000fe2000bf06100 */
[----:B------:R-:W-:-:S08]  /*00e0*/  UMOV UR4, URZ ;  /* 0x000000ff00047c82 */ /* 0x000fd00008000000 */
[----:B------:R-:W-:Y:S05]  /*00f0*/  BRA.U !UP0, `(.L_x_1) ;  /* 0x0000000508747547 */ /* 0x000fea000b800000 */
[----:B------:R-:W-:Y:S01]  /*0100*/  ULOP3.LUT UR10, UR6, 0xfffffffc, URZ, 0xc0, !UPT ;  /* 0xfffffffc060a7892 */ /* 0x000fe2000f8ec0ff */
[----:B------:R-:W-:Y:S01]  /*0110*/  HFMA2 R0, -RZ, RZ, 0, 0 ;  /* 0x00000000ff007431 */ /* 0x000fe200000001ff */
[----:B------:R-:W-:Y:S01]  /*0120*/  ULOP3.LUT UR5, UR7, 0x7fffffff, URZ, 0xc0, !UPT ;  /* 0x7fffffff07057892 */ /* 0x000fe2000f8ec0ff */
[----:B------:R-:W-:Y:S01]  /*0130*/  CS2R R2, SRZ ;  /* 0x0000000000027805 */ /* 0x000fe2000001ff00 */
[----:B------:R-:W-:-:S04]  /*0140*/  UISETP.GT.U32.AND UP0, UPT, UR10, URZ, UPT ;  /* 0x000000ff0a00728c */ /* 0x000fc8000bf04070 */
[----:B------:R-:W-:-:S09]  /*0150*/  UISETP.GT.AND.EX UP0, UPT, UR5, URZ, UPT, UP0 ;  /* 0x000000ff0500728c */ /* 0x000fd2000bf04300 */
[----:B------:R-:W-:Y:S05]  /*0160*/  BRA.U !UP0, `(.L_x_2) ;  /* 0x00000005081c7547 */ /* 0x000fea000b800000 */
[----:B------:R-:W-:Y:S02]  /*0170*/  UISETP.GT.U32.AND UP1, UPT, UR10, 0xc, UPT ;  /* 0x0000000c0a00788c */ /* 0x000fe4000bf24070 */
[----:B------:R-:W-:Y:S02]  /*0180*/  UPLOP3.LUT UP0, UPT, UPT, UPT, UPT, 0x80, 0x8 ;  /* 0x000000000008789c */ /* 0x000fe40003f0f070 */
[----:B------:R-:W-:-:S09]  /*0190*/  UISETP.GT.AND.EX UP1, UPT, UR5, URZ, UPT, UP1 ;  /* 0x000000ff0500728c */ /* 0x000fd2000bf24310 */
[----:B------:R-:W-:Y:S05]  /*01a0*/  BRA.U !UP1, `(.L_x_3) ;  /* 0x0000000109a07547 */ /* 0x000fea000b800000 */
[----:B------:R-:W-:-:S11]  /*01b0*/  UPLOP3.LUT UP0, UPT, UPT, UPT, UPT, 0x40, 0x4 ;  /* 0x000000000004789c */ /* 0x000fd60003f0e870 */
.L_x_4:
[----:B------:R-:W-:Y:S01]  /*01c0*/  UMOV UR12, 0xc8b43958 ;  /* 0xc8b43958000c7882 */ /* 0x000fe20000000000 */
[----:B------:R-:W-:Y:S01]  /*01d0*/  UMOV UR13, 0x3ff3be76 ;  /* 0x3ff3be76000d7882 */ /* 0x000fe20000000000 */
[----:B------:R-:W-:Y:S01]  /*01e0*/  FADD R0, R0, 1.2339999675750732422 ;  /* 0x3f9df3b600007421 */ /* 0x000fe20000000000 */
[----:B------:R-:W-:Y:S01]  /*01f0*/  DADD R2, R2, UR12 ;  /* 0x0000000c02027e29 */ /* 0x000fe20008000000 */
[----:B------:R-:W-:Y:S02]  /*0200*/  UIADD3 UR10, UP1, UPT, UR10, -0x10, URZ ;  /* 0xfffffff00a0a7890 */ /* 0x000fe4000ff3e0ff */
[----:B------:R-:W-:Y:S02]  /*0210*/  FADD R0, R0, 1.2339999675750732422 ;  /* 0x3f9df3b600007421 */ /* 0x000fe40000000000 */
[----:B------:R-:W-:Y:S02]  /*0220*/  UIADD3.X UR5, UPT, UPT, UR5, -0x1, URZ, UP1, !UPT ;  /* 0xffffffff05057890 */ /* 0x000fe40008ffe4ff */
[----:B------:R-:W-:Y:S01]  /*0230*/  FADD R0, R0, 1.2339999675750732422 ;  /* 0x3f9df3b600007421 */ /* 0x000fe20000000000 */
[----:B------:R-:W-:Y:S01]  /*0240*/  DADD R2, R2, UR12 ;  /* 0x0000000c02027e29 */ /* 0x000fe20008000000 */
[----:B------:R-:W-:-:S02]  /*0250*/  UISETP.GT.U32.AND UP1, UPT, UR10, 0xc, UPT ;  /* 0x0000000c0a00788c */ /* 0x000fc4000bf24070 */
[----:B------:R-:W-:Y:S02]  /*0260*/  FADD R0, R0, 1.2339999675750732422 ;  /* 0x3f9df3b600007421 */ /* 0x000fe40000000000 */
[----:B------:R-:W-:Y:S02]  /*0270*/  UISETP.GT.AND.EX UP1, UPT, UR5, URZ, UPT, UP1 ;  /* 0x000000ff0500728c */ /* 0x000fe4000bf24310 */
[----:B------:R-:W-:Y:S01]  /*0280*/  FADD R0, R0, 1.2339999675750732422 ;  /* 0x3f9df3b600007421 */ /* 0x000fe20000000000 */
[----:B------:R-:W-:-:S03]  /*0290*/  DADD R2, R2, UR12 ;  /* 0x0000000c02027e29 */ /* 0x000fc60008000000 */
[----:B------:R-:W-:-:S04]  /*02a0*/  FADD R0, R0, 1.2339999675750732422 ;  /* 0x3f9df3b600007421 */ /* 0x000fc80000000000 */
        /* <DEDUP_REMOVED lines=14> */
[----:B------:R-:W-:-:S05]  /*0390*/  FADD R0, R0, 1.2339999675750732422 ;  /* 0x3f9df3b600007421 */ /* 0x000fca0000000000 */
[----:B------:R-:W-:-:S08]  /*03a0*/  DADD R2, R2, UR12 ;  /* 0x0000000c02027e29 */ /* 0x000fd00008000000 */
[----:B------:R-:W-:-:S08]  /*03b0*/  DADD R2, R2, UR12 ;  /* 0x0000000c02027e29 */ /* 0x000fd00008000000 */
[----:B------:R-:W-:-:S08]  /*03c0*/  DADD R2, R2, UR12 ;  /* 0x0000000c02027e29 */ /* 0x000fd00008000000 */
[----:B------:R-:W-:-:S08]  /*03d0*/  DADD R2, R2, UR12 ;  /* 0x0000000c02027e29 */ /* 0x000fd00008000000 */
[----:B------:R-:W-:-:S08]  /*03e0*/  DADD R2, R2, UR12 ;  /* 0x0000000c02027e29 */ /* 0x000fd00008000000 */
[----:B------:R-:W-:-:S08]  /*03f0*/  DADD R2, R2, UR12 ;  /* 0x0000000c02027e29 */ /* 0x000fd00008000000 */
[----:B------:R-:W-:-:S08]  /*0400*/  DADD R2, R2, UR12 ;  /* 0x0000000c02027e29 */ /* 0x000fd00008000000 */
[----:B------:R-:W-:Y:S01]  /*0410*/  DADD R2, R2, UR12 ;  /* 0x0000000c02027e29 */ /* 0x000fe20008000000 */
[----:B------:R-:W-:Y:S10]  /*0420*/  BRA.U UP1, `(.L_x_4) ;  /* 0xfffffffd01647547 */ /* 0x000ff4000b83ffff */
.L_x_3:
[----:B------:R-:W-:-:S04]  /*0430*/  UISETP.GT.U32.AND UP1, UPT, UR10, 0x4, UPT ;  /* 0x000000040a00788c */ /* 0x000fc8000bf24070 */
[----:B------:R-:W-:-:S09]  /*0440*/  UISETP.GT.AND.EX UP1, UPT, UR5, URZ, UPT, UP1 ;  /* 0x000000ff0500728c */ /* 0x000fd2000bf24310 */
[----:B------:R-:W-:Y:S05]  /*0450*/  BRA.U !UP1, `(.L_x_5) ;  /* 0x0000000109547547 */ /* 0x000fea000b800000 */
[----:B------:R-:W-:Y:S01]  /*0460*/  UMOV UR12, 0xc8b43958 ;  /* 0xc8b43958000c7882 */ /* 0x000fe20000000000 */
[----:B------:R-:W-:Y:S01]  /*0470*/  UMOV UR13, 0x3ff3be76 ;  /* 0x3ff3be76000d7882 */ /* 0x000fe20000000000 */
[----:B------:R-:W-:Y:S01]  /*0480*/  FADD R0, R0, 1.2339999675750732422 ;  /* 0x3f9df3b600007421 */ /* 0x000fe20000000000 */
[----:B------:R-:W-:Y:S01]  /*0490*/  DADD R2, R2, UR12 ;  /* 0x0000000c02027e29 */ /* 0x000fe20008000000 */
[----:B------:R-:W-:Y:S02]  /*04a0*/  UIADD3 UR10, UP1, UPT, UR10, -0x8, URZ ;  /* 0xfffffff80a0a7890 */ /* 0x000fe4000ff3e0ff */
[----:B------:R-:W-:Y:S01]  /*04b0*/  FADD R0, R0, 1.2339999675750732422 ;  /* 0x3f9df3b600007421 */ /* 0x000fe20000000000 */
[----:B------:R-:W-:Y:S02]  /*04c0*/  UPLOP3.LUT UP0, UPT, UPT, UPT, UPT, 0x40, 0x4 ;  /* 0x000000000004789c */ /* 0x000fe40003f0e870 */
[----:B------:R-:W-:Y:S01]  /*04d0*/  UIADD3.X UR5, UPT, UPT, UR5, -0x1, URZ, UP1, !UPT ;  /* 0xffffffff05057890 */ /* 0x000fe20008ffe4ff */
        /* <DEDUP_REMOVED lines=12> */
[----:B------:R-:W-:-:S11]  /*05a0*/  DADD R2, R2, UR12 ;  /* 0x0000000c02027e29 */ /* 0x000fd60008000000 */
.L_x_5:
[----:B------:R-:W-:-:S04]  /*05b0*/  UISETP.NE.U32.AND UP1, UPT, UR10, URZ, UPT ;  /* 0x000000ff0a00728c */ /* 0x000fc8000bf25070 */
[----:B------:R-:W-:-:S09]  /*05c0*/  UISETP.NE.OR.EX UP0, UPT, UR5, URZ, UP0, UP1 ;  /* 0x000000ff0500728c */ /* 0x000fd20008705710 */
[----:B------:R-:W-:Y:S05]  /*05d0*/  BRA.U !UP0, `(.L_x_1) ;  /* 0x00000001083c7547 */ /* 0x000fea000b800000 */
.L_x_2:
[----:B------:R-:W-:Y:S01]  /*05e0*/  UMOV UR12, 0xc8b43958 ;  /* 0xc8b43958000c7882 */ /* 0x000fe20000000000 */
[----:B------:R-:W-:Y:S01]  /*05f0*/  UMOV UR13, 0x3ff3be76 ;  /* 0x3ff3be76000d7882 */ /* 0x000fe20000000000 */
[----:B------:R-:W-:Y:S01]  /*0600*/  UIADD3 UR10, UP0, UPT, UR10, -0x4, URZ ;  /* 0xfffffffc0a0a7890 */ /* 0x000fe2000ff1e0ff */
[----:B------:R-:W-:Y:S01]  /*0610*/  DADD R2, R2, UR12 ;  /* 0x0000000c02027e29 */ /* 0x000fe20008000000 */
[----:B------:R-:W-:Y:S02]  /*0620*/  FADD R0, R0, 1.2339999675750732422 ;  /* 0x3f9df3b600007421 */ /* 0x000fe40000000000 */
[----:B------:R-:W-:Y:S02]  /*0630*/  UIADD3.X UR5, UPT, UPT, UR5, -0x1, URZ, UP0, !UPT ;  /* 0xffffffff05057890 */ /* 0x000fe400087fe4ff */
[----:B------:R-:W-:Y:S01]  /*0640*/  UISETP.NE.U32.AND UP0, UPT, UR10, URZ, UPT ;  /* 0x000000ff0a00728c */ /* 0x000fe2000bf05070 */
[----:B------:R-:W-:Y:S02]  /*0650*/  FADD R0, R0, 1.2339999675750732422 ;  /* 0x3f9df3b600007421 */ /* 0x000fe40000000000 */
[----:B------:R-:W-:Y:S01]  /*0660*/  DADD R2, R2, UR12 ;  /* 0x0000000c02027e29 */ /* 0x000fe20008000000 */
[----:B------:R-:W-:Y:S01]  /*0670*/  UISETP.NE.AND.EX UP0, UPT, UR5, URZ, UPT, UP0 ;  /* 0x000000ff0500728c */ /* 0x000fe2000bf05300 */
[----:B------:R-:W-:-:S04]  /*0680*/  FADD R0, R0, 1.2339999675750732422 ;  /* 0x3f9df3b600007421 */ /* 0x000fc80000000000 */
[----:B------:R-:W-:Y:S02]  /*0690*/  FADD R0, R0, 1.2339999675750732422 ;  /* 0x3f9df3b600007421 */ /* 0x000fe40000000000 */
[----:B------:R-:W-:-:S08]  /*06a0*/  DADD R2, R2, UR12 ;  /* 0x0000000c02027e29 */ /* 0x000fd00008000000 */
[----:B------:R-:W-:Y:S01]  /*06b0*/  DADD R2, R2, UR12 ;  /* 0x0000000c02027e29 */ /* 0x000fe20008000000 */
[----:B------:R-:W-:Y:S10]  /*06c0*/  BRA.U UP0, `(.L_x_2) ;  /* 0xfffffffd00c47547 */ /* 0x000ff4000b83ffff */
.L_x_1:
[----:B------:R-:W-:Y:S02]  /*06d0*/  UISETP.NE.U32.AND UP0, UPT, UR11, URZ, UPT ;  /* 0x000000ff0b00728c */ /* 0x000fe4000bf05070 */
[----:B------:R-:W-:Y:S02]  /*06e0*/  USHF.L.U32 UR5, UR6, 0x1, URZ ;  /* 0x0000000106057899 */ /* 0x000fe400080006ff */
[----:B------:R-:W-:-:S04]  /*06f0*/  UISETP.NE.AND.EX UP0, UPT, UR4, URZ, UPT, UP0 ;  /* 0x000000ff0400728c */ /* 0x000fc8000bf05300 */
[----:B------:R-:W-:-:S05]  /*0700*/  MOV R11, UR5 ;  /* 0x00000005000b7c02 */ /* 0x000fca0008000f00 */
[----:B------:R-:W-:Y:S05]  /*0710*/  BRA.U !UP0, `(.L_x_0) ;  /* 0x0000000108247547 */ /* 0x000fea000b800000 */
.L_x_6:
[----:B------:R-:W-:Y:S01]  /*0720*/  UIADD3 UR11, UP0, UPT, UR11, -0x1, URZ ;  /* 0xffffffff0b0b7890 */ /* 0x000fe2000ff1e0ff */
[----:B------:R-:W-:Y:S01]  /*0730*/  FADD R0, R0, 1.2339999675750732422 ;  /* 0x3f9df3b600007421 */ /* 0x000fe20000000000 */
[----:B------:R-:W-:Y:S01]  /*0740*/  UMOV UR6, 0xc8b43958 ;  /* 0xc8b4395800067882 */ /* 0x000fe20000000000 */
[----:B------:R-:W-:Y:S01]  /*0750*/  UMOV UR7, 0x3ff3be76 ;  /* 0x3ff3be7600077882 */ /* 0x000fe20000000000 */
[----:B------:R-:W-:Y:S01]  /*0760*/  UIADD3.X UR4, UPT, UPT, UR4, -0x1, URZ, UP0, !UPT ;  /* 0xffffffff04047890 */ /* 0x000fe200087fe4ff */
[----:B------:R-:W-:Y:S01]  /*0770*/  DADD R2, R2, UR6 ;  /* 0x0000000602027e29 */ /* 0x000fe20008000000 */
[----:B------:R-:W-:-:S04]  /*0780*/  UISETP.NE.U32.AND UP0, UPT, UR11, URZ, UPT ;  /* 0x000000ff0b00728c */ /* 0x000fc8000bf05070 */
[----:B------:R-:W-:-:S09]  /*0790*/  UISETP.NE.AND.EX UP0, UPT, UR4, URZ, UPT, UP0 ;  /* 0x000000ff0400728c */ /* 0x000fd2000bf05300 */
[----:B------:R-:W-:Y:S05]  /*07a0*/  BRA.U UP0, `(.L_x_6) ;  /* 0xfffffffd00dc7547 */ /* 0x000fea000b83ffff */
.L_x_0:
[----:B------:R-:W0:Y:S01]  /*07b0*/  S2R R13, SR_TID.X ;  /* 0x00000000000d7919 */ /* 0x000e220000002100 */
[----:B------:R-:W1:Y:S01]  /*07c0*/  LDC.64 R4, c[0x0][0x380] ;  /* 0x0000e000ff047b82 */ /* 0x000e620000000a00 */
[----:B------:R-:W0:Y:S01]  /*07d0*/  LDCU UR4, c[0x0][0x360] ;  /* 0x00006c00ff0477ac */ /* 0x000e220008000800 */
[----:B------:R-:W0:Y:S06]  /*07e0*/  S2R R10, SR_CTAID.X ;  /* 0x00000000000a7919 */ /* 0x000e2c0000002500 */
[----:B------:R-:W2:Y:S08]  /*07f0*/  LDC.64 R6, c[0x0][0x388] ;  /* 0x0000e200ff067b82 */ /* 0x000eb00000000a00 */
[----:B------:R-:W3:Y:S01]  /*0800*/  LDC.64 R8, c[0x0][0x390] ;  /* 0x0000e400ff087b82 */ /* 0x000ee20000000a00 */
[----:B0-----:R-:W-:-:S04]  /*0810*/  IMAD R13, R10, UR4, R13 ;  /* 0x000000040a0d7c24 */ /* 0x001fc8000f8e020d */
[----:B-1----:R-:W-:-:S04]  /*0820*/  IMAD.WIDE R4, R13, 0x4, R4 ;  /* 0x000000040d047825 */ /* 0x002fc800078e0204 */
[C---:B--2---:R-:W-:Y:S01]  /*0830*/  IMAD.WIDE R6, R13.reuse, 0x8, R6 ;  /* 0x000000080d067825 */ /* 0x044fe200078e0206 */
[----:B------:R-:W-:Y:S03]  /*0840*/  STG.E desc[UR8][R4.64], R0 ;  /* 0x0000000004007986 */ /* 0x000fe6000c101908 */
[----:B---3--:R-:W-:Y:S01]  /*0850*/  IMAD.WIDE R8, R13, 0x4, R8 ;  /* 0x000000040d087825 */ /* 0x008fe200078e0208 */
[----:B------:R-:W-:Y:S04]  /*0860*/  STG.E.64 desc[UR8][R6.64], R2 ;  /* 0x0000000206007986 */ /* 0x000fe8000c101b08 */
[----:B------:R-:W-:Y:S01]  /*0870*/  STG.E desc[UR8][R8.64], R11 ;  /* 0x0000000b08007986 */ /* 0x000fe2000c101908 */
[----:B------:R-:W-:Y:S05]  /*0880*/  EXIT ;  /* 0x000000000000794d */ /* 0x000fea0003800000 */
.L_x_7:
[----:B------:R-:W-:-:S00]  /*0890*/  BRA `(.L_x_7) ;  /* 0xfffffffc00fc7947 */ /* 0x000fc0000383ffff */
[----:B------:R-:W-:-:S00]  /*08a0*/  NOP ;  /* 0x0000000000007918 */ /* 0x000fc00000000000 */
        /* <DEDUP_REMOVED lines=13> */
.L_x_8:


//--------------------- .nv.shared.reserved.0     --------------------------
	.section	.nv.shared.reserved.0,"aw",@nobits
	.weak		__nv_reservedSMEM_offset_0_alias
	.size		__nv_reservedSMEM_offset_0_alias, 0, 64
	.other		__nv_reservedSMEM_offset_0_alias,@"STO_CUDA_RESERVED_SHARED STV_DEFAULT"
__nv_reservedSMEM_offset_0_alias:
	.zero		0
	.zero		64


//--------------------- .nv.constant0._Z6kernelPfPdPil --------------------------
	.section	.nv.constant0._Z6kernelPfPdPil,"a",@progbits
	.sectionflags	@""
	.align	4
.nv.constant0._Z6kernelPfPdPil:
	.zero		928


//--------------------- SYMBOLS --------------------------

	.type		.nv.reservedSmem.offset0,@object
	.size		.nv.reservedSmem.offset0,0x4
